//
// Generated by NVIDIA NVVM Compiler
//
// Compiler Build ID: CL-36424714
// Cuda compilation tools, release 13.0, V13.0.88
// Based on NVVM 20.0.0
//

.version 9.0
.target sm_100
.address_size 64

	// .globl	_Z9addArraysPiS_S_

.visible .entry _Z9addArraysPiS_S_(
	.param .u64 .ptr .align 1 _Z9addArraysPiS_S__param_0,
	.param .u64 .ptr .align 1 _Z9addArraysPiS_S__param_1,
	.param .u64 .ptr .align 1 _Z9addArraysPiS_S__param_2
)
{
	.reg .pred 	%p<2>;
	.reg .b32 	%r<5>;
	.reg .b64 	%rd<11>;

	ld.param.u64 	%rd1, [_Z9addArraysPiS_S__param_0];
	ld.param.u64 	%rd2, [_Z9addArraysPiS_S__param_1];
	ld.param.u64 	%rd3, [_Z9addArraysPiS_S__param_2];
	mov.u32 	%r1, %tid.x;
	setp.gt.u32 	%p1, %r1, 7;
	@%p1 bra 	$L__BB0_2;
	cvta.to.global.u64 	%rd4, %rd1;
	cvta.to.global.u64 	%rd5, %rd2;
	cvta.to.global.u64 	%rd6, %rd3;
	mul.wide.u32 	%rd7, %r1, 4;
	add.s64 	%rd8, %rd4, %rd7;
	ld.global.u32 	%r2, [%rd8];
	add.s64 	%rd9, %rd5, %rd7;
	ld.global.u32 	%r3, [%rd9];
	add.s32 	%r4, %r3, %r2;
	add.s64 	%rd10, %rd6, %rd7;
	st.global.u32 	[%rd10], %r4;
$L__BB0_2:
	ret;

}


// ===== COMPILED SASS (sm_100) =====

	.target	sm_100

	.elftype	@"ET_EXEC"


//--------------------- .note.nv.tkinfo           --------------------------
	.section	.note.nv.tkinfo,"",@"SHT_NOTE"
	.sectionflags	@"SHF_NOTE_NV_TKINFO"
	.tkinfo
        /*0018*/ 	.word	0x00000002
        /*0030*/ 	.string	""
        /*0030*/ 	.string	"ptxas"
        /*0030*/ 	.string	"Cuda compilation tools, release 13.0, V13.0.88"
        /*0030*/ 	.string	"Build cuda_13.0.r13.0/compiler.36424714_0"
        /*0030*/ 	.string	"-arch sm_100 -m 64 "



//--------------------- .note.nv.cuinfo           --------------------------
	.section	.note.nv.cuinfo,"",@"SHT_NOTE"
	.sectionflags	@"SHF_NOTE_NV_CUINFO"
        /*0018*/ 	.short	0x0002
        /*001a*/ 	.short	0x0064
        /*001c*/ 	.short	0x0082
	.zero		2


//--------------------- .nv.info                  --------------------------
	.section	.nv.info,"",@"SHT_CUDA_INFO"
	.align	4


	//----- nvinfo : EIATTR_REGCOUNT
	.align		4
        /*0000*/ 	.byte	0x04, 0x2f
        /*0002*/ 	.short	(.L_1 - .L_0)
	.align		4
.L_0:
        /*0004*/ 	.word	index@(_Z9addArraysPiS_S_)
        /*0008*/ 	.word	0x0000000c


	//----- nvinfo : EIATTR_FRAME_SIZE
	.align		4
.L_1:
        /*000c*/ 	.byte	0x04, 0x11
        /*000e*/ 	.short	(.L_3 - .L_2)
	.align		4
.L_2:
        /*0010*/ 	.word	index@(_Z9addArraysPiS_S_)
        /*0014*/ 	.word	0x00000000


	//----- nvinfo : EIATTR_MIN_STACK_SIZE
	.align		4
.L_3:
        /*0018*/ 	.byte	0x04, 0x12
        /*001a*/ 	.short	(.L_5 - .L_4)
	.align		4
.L_4:
        /*001c*/ 	.word	index@(_Z9addArraysPiS_S_)
        /*0020*/ 	.word	0x00000000
.L_5:


//--------------------- .nv.compat                --------------------------
	.section	.nv.compat,"",@"SHT_CUDA_COMPAT_INFO"
	.align	4
        /*0000*/ 	.byte	0x02, 0x09, 0x00, 0x00, 0x02, 0x02, 0x01, 0x00, 0x02, 0x05, 0x05, 0x00, 0x03, 0x07, 0x01, 0x01
        /*0010*/ 	.byte	0x02, 0x03, 0x00, 0x00, 0x02, 0x06, 0x01, 0x00, 0x04, 0x0b, 0x08, 0x00, 0x09, 0x00, 0x00, 0x00
        /*0020*/ 	.byte	0x00, 0x00, 0x00, 0x00


//--------------------- .nv.info._Z9addArraysPiS_S_ --------------------------
	.section	.nv.info._Z9addArraysPiS_S_,"",@"SHT_CUDA_INFO"
	.sectionflags	@""
	.align	4


	//----- nvinfo : EIATTR_CUDA_API_VERSION
	.align		4
        /*0000*/ 	.byte	0x04, 0x37
        /*0002*/ 	.short	(.L_7 - .L_6)
.L_6:
        /*0004*/ 	.word	0x00000082


	//----- nvinfo : EIATTR_KPARAM_INFO
	.align		4
.L_7:
        /*0008*/ 	.byte	0x04, 0x17
        /*000a*/ 	.short	(.L_9 - .L_8)
.L_8:
        /*000c*/ 	.word	0x00000000
        /*0010*/ 	.short	0x0002
        /*0012*/ 	.short	0x0010
        /*0014*/ 	.byte	0x00, 0xf5, 0x21, 0x00


	//----- nvinfo : EIATTR_KPARAM_INFO
	.align		4
.L_9:
        /*0018*/ 	.byte	0x04, 0x17
        /*001a*/ 	.short	(.L_11 - .L_10)
.L_10:
        /*001c*/ 	.word	0x00000000
        /*0020*/ 	.short	0x0001
        /*0022*/ 	.short	0x0008
        /*0024*/ 	.byte	0x00, 0xf5, 0x21, 0x00


	//----- nvinfo : EIATTR_KPARAM_INFO
	.align		4
.L_11:
        /*0028*/ 	.byte	0x04, 0x17
        /*002a*/ 	.short	(.L_13 - .L_12)
.L_12:
        /*002c*/ 	.word	0x00000000
        /*0030*/ 	.short	0x0000
        /*0032*/ 	.short	0x0000
        /*0034*/ 	.byte	0x00, 0xf5, 0x21, 0x00


	//----- nvinfo : EIATTR_SPARSE_MMA_MASK
	.align		4
.L_13:
        /*0038*/ 	.byte	0x03, 0x50
        /*003a*/ 	.short	0x0000


	//----- nvinfo : EIATTR_MAXREG_COUNT
	.align		4
        /*003c*/ 	.byte	0x03, 0x1b
        /*003e*/ 	.short	0x00ff


	//----- nvinfo : EIATTR_MERCURY_ISA_VERSION
	.align		4
        /*0040*/ 	.byte	0x03, 0x5f
        /*0042*/ 	.short	0x0101


	//----- nvinfo : EIATTR_VRC_CTA_INIT_COUNT
	.align		4
        /*0044*/ 	.byte	0x02, 0x4a
	.zero		1
	.zero		1


	//----- nvinfo : EIATTR_EXIT_INSTR_OFFSETS
	.align		4
        /*0048*/ 	.byte	0x04, 0x1c
        /*004a*/ 	.short	(.L_15 - .L_14)


	//   ....[0]....
.L_14:
        /*004c*/ 	.word	0x00000030


	//   ....[1]....
        /*0050*/ 	.word	0x000000f0


	//----- nvinfo : EIATTR_CBANK_PARAM_SIZE
	.align		4
.L_15:
        /*0054*/ 	.byte	0x03, 0x19
        /*0056*/ 	.short	0x0018


	//----- nvinfo : EIATTR_PARAM_CBANK
	.align		4
        /*0058*/ 	.byte	0x04, 0x0a
        /*005a*/ 	.short	(.L_17 - .L_16)
	.align		4
.L_16:
        /*005c*/ 	.word	index@(.nv.constant0._Z9addArraysPiS_S_)
        /*0060*/ 	.short	0x0380
        /*0062*/ 	.short	0x0018


	//----- nvinfo : EIATTR_SW_WAR
	.align		4
.L_17:
        /*0064*/ 	.byte	0x04, 0x36
        /*0066*/ 	.short	(.L_19 - .L_18)
.L_18:
        /*0068*/ 	.word	0x00000008
.L_19:


//--------------------- .nv.callgraph             --------------------------
	.section	.nv.callgraph,"",@"SHT_CUDA_CALLGRAPH"
	.align	4
	.sectionentsize	8
	.align		4
        /*0000*/ 	.word	0x00000000
	.align		4
        /*0004*/ 	.word	0xffffffff
	.align		4
        /*0008*/ 	.word	0x00000000
	.align		4
        /*000c*/ 	.word	0xfffffffe
	.align		4
        /*0010*/ 	.word	0x00000000
	.align		4
        /*0014*/ 	.word	0xfffffffd
	.align		4
        /*0018*/ 	.word	0x00000000
	.align		4
        /*001c*/ 	.word	0xfffffffc


//--------------------- .text._Z9addArraysPiS_S_  --------------------------
	.section	.text._Z9addArraysPiS_S_,"ax",@progbits
	.align	128
        .global         _Z9addArraysPiS_S_
        .type           _Z9addArraysPiS_S_,@function
        .size           _Z9addArraysPiS_S_,(.L_x_1 - _Z9addArraysPiS_S_)
        .other          _Z9addArraysPiS_S_,@"STO_CUDA_ENTRY STV_DEFAULT"
_Z9addArraysPiS_S_:
.text._Z9addArraysPiS_S_:
[----:B------:R-:W-:Y:S01]  /*0000*/  LDC R1, c[0x0][0x37c] ;  /* 0x0000df00ff017b82 */ /* 0x000fe20000000800 */
[----:B------:R-:W0:Y:S02]  /*0010*/  S2R R9, SR_TID.X ;  /* 0x0000000000097919 */ /* 0x000e240000002100 */
[----:B0-----:R-:W-:-:S13]  /*0020*/  ISETP.GT.U32.AND P0, PT, R9, 0x7, PT ;  /* 0x000000070900780c */ /* 0x001fda0003f04070 */
[----:B------:R-:W-:Y:S05]  /*0030*/  @P0 EXIT ;  /* 0x000000000000094d */ /* 0x000fea0003800000 */
[----:B------:R-:W0:Y:S01]  /*0040*/  LDC.64 R2, c[0x0][0x380] ;  /* 0x0000e000ff027b82 */ /* 0x000e220000000a00 */
[----:B------:R-:W1:Y:S07]  /*0050*/  LDCU.64 UR4, c[0x0][0x358] ;  /* 0x00006b00ff0477ac */ /* 0x000e6e0008000a00 */
[----:B------:R-:W2:Y:S08]  /*0060*/  LDC.64 R4, c[0x0][0x388] ;  /* 0x0000e200ff047b82 */ /* 0x000eb00000000a00 */
[----:B------:R-:W3:Y:S01]  /*0070*/  LDC.64 R6, c[0x0][0x390] ;  /* 0x0000e400ff067b82 */ /* 0x000ee20000000a00 */
[----:B0-----:R-:W-:-:S06]  /*0080*/  IMAD.WIDE.U32 R2, R9, 0x4, R2 ;  /* 0x0000000409027825 */ /* 0x001fcc00078e0002 */
[----:B-1----:R-:W4:Y:S01]  /*0090*/  LDG.E R2, desc[UR4][R2.64] ;  /* 0x0000000402027981 */ /* 0x002f22000c1e1900 */
[----:B--2---:R-:W-:-:S06]  /*00a0*/  IMAD.WIDE.U32 R4, R9, 0x4, R4 ;  /* 0x0000000409047825 */ /* 0x004fcc00078e0004 */
[----:B------:R-:W4:Y:S01]  /*00b0*/  LDG.E R5, desc[UR4][R4.64] ;  /* 0x0000000404057981 */ /* 0x000f22000c1e1900 */
[----:B---3--:R-:W-:Y:S01]  /*00c0*/  IMAD.WIDE.U32 R6, R9, 0x4, R6 ;  /* 0x0000000409067825 */ /* 0x008fe200078e0006 */
[----:B----4-:R-:W-:-:S05]  /*00d0*/  IADD3 R9, PT, PT, R2, R5, RZ ;  /* 0x0000000502097210 */ /* 0x010fca0007ffe0ff */
[----:B------:R-:W-:Y:S01]  /*00e0*/  STG.E desc[UR4][R6.64], R9 ;  /* 0x0000000906007986 */ /* 0x000fe2000c101904 */
[----:B------:R-:W-:Y:S05]  /*00f0*/  EXIT ;  /* 0x000000000000794d */ /* 0x000fea0003800000 */
.L_x_0:
[----:B------:R-:W-:-:S00]  /*0100*/  BRA `(.L_x_0) ;  /* 0xfffffffc00fc7947 */ /* 0x000fc0000383ffff */
[----:B------:R-:W-:-:S00]  /*0110*/  NOP ;  /* 0x0000000000007918 */ /* 0x000fc00000000000 */
        /* <DEDUP_REMOVED lines=14> */
.L_x_1:


//--------------------- .nv.shared.reserved.0     --------------------------
	.section	.nv.shared.reserved.0,"aw",@nobits
	.weak		__nv_reservedSMEM_offset_0_alias
	.size		__nv_reservedSMEM_offset_0_alias, 0, 64
	.other		__nv_reservedSMEM_offset_0_alias,@"STO_CUDA_RESERVED_SHARED STV_DEFAULT"
__nv_reservedSMEM_offset_0_alias:
	.zero		0
	.zero		64


//--------------------- .nv.constant0._Z9addArraysPiS_S_ --------------------------
	.section	.nv.constant0._Z9addArraysPiS_S_,"a",@progbits
	.sectionflags	@""
	.align	4
.nv.constant0._Z9addArraysPiS_S_:
	.zero		920


//--------------------- SYMBOLS --------------------------

	.type		.nv.reservedSmem.offset0,@object
	.size		.nv.reservedSmem.offset0,0x4
